//
// Generated by NVIDIA NVVM Compiler
//
// Compiler Build ID: CL-36424714
// Cuda compilation tools, release 13.0, V13.0.88
// Based on NVVM 20.0.0
//

.version 9.0
.target sm_100
.address_size 64

	// .globl	_Z9addMatrixPfS_S_i

.visible .entry _Z9addMatrixPfS_S_i(
	.param .u64 .ptr .align 1 _Z9addMatrixPfS_S_i_param_0,
	.param .u64 .ptr .align 1 _Z9addMatrixPfS_S_i_param_1,
	.param .u64 .ptr .align 1 _Z9addMatrixPfS_S_i_param_2,
	.param .u32 _Z9addMatrixPfS_S_i_param_3
)
{
	.reg .pred 	%p<2>;
	.reg .b32 	%r<14>;
	.reg .b32 	%f<4>;
	.reg .b64 	%rd<11>;

	ld.param.u64 	%rd1, [_Z9addMatrixPfS_S_i_param_0];
	ld.param.u64 	%rd2, [_Z9addMatrixPfS_S_i_param_1];
	ld.param.u64 	%rd3, [_Z9addMatrixPfS_S_i_param_2];
	ld.param.u32 	%r2, [_Z9addMatrixPfS_S_i_param_3];
	mov.u32 	%r4, %ctaid.x;
	mov.u32 	%r5, %ntid.x;
	mov.u32 	%r6, %tid.x;
	mad.lo.s32 	%r7, %r4, %r5, %r6;
	mov.u32 	%r8, %ctaid.y;
	mov.u32 	%r9, %ntid.y;
	mov.u32 	%r10, %tid.y;
	mad.lo.s32 	%r11, %r8, %r9, %r10;
	mad.lo.s32 	%r1, %r2, %r11, %r7;
	max.s32 	%r13, %r7, %r11;
	setp.ge.s32 	%p1, %r13, %r2;
	@%p1 bra 	$L__BB0_2;
	cvta.to.global.u64 	%rd4, %rd1;
	cvta.to.global.u64 	%rd5, %rd2;
	cvta.to.global.u64 	%rd6, %rd3;
	mul.wide.s32 	%rd7, %r1, 4;
	add.s64 	%rd8, %rd4, %rd7;
	ld.global.f32 	%f1, [%rd8];
	add.s64 	%rd9, %rd5, %rd7;
	ld.global.f32 	%f2, [%rd9];
	add.f32 	%f3, %f1, %f2;
	add.s64 	%rd10, %rd6, %rd7;
	st.global.f32 	[%rd10], %f3;
$L__BB0_2:
	ret;

}


// ===== COMPILED SASS (sm_100) =====

	.target	sm_100

	.elftype	@"ET_EXEC"


//--------------------- .note.nv.tkinfo           --------------------------
	.section	.note.nv.tkinfo,"",@"SHT_NOTE"
	.sectionflags	@"SHF_NOTE_NV_TKINFO"
	.tkinfo
        /*0018*/ 	.word	0x00000002
        /*0030*/ 	.string	""
        /*0030*/ 	.string	"ptxas"
        /*0030*/ 	.string	"Cuda compilation tools, release 13.0, V13.0.88"
        /*0030*/ 	.string	"Build cuda_13.0.r13.0/compiler.36424714_0"
        /*0030*/ 	.string	"-arch sm_100 -m 64 "



//--------------------- .note.nv.cuinfo           --------------------------
	.section	.note.nv.cuinfo,"",@"SHT_NOTE"
	.sectionflags	@"SHF_NOTE_NV_CUINFO"
        /*0018*/ 	.short	0x0002
        /*001a*/ 	.short	0x0064
        /*001c*/ 	.short	0x0082
	.zero		2


//--------------------- .nv.info                  --------------------------
	.section	.nv.info,"",@"SHT_CUDA_INFO"
	.align	4


	//----- nvinfo : EIATTR_REGCOUNT
	.align		4
        /*0000*/ 	.byte	0x04, 0x2f
        /*0002*/ 	.short	(.L_1 - .L_0)
	.align		4
.L_0:
        /*0004*/ 	.word	index@(_Z9addMatrixPfS_S_i)
        /*0008*/ 	.word	0x0000000c


	//----- nvinfo : EIATTR_FRAME_SIZE
	.align		4
.L_1:
        /*000c*/ 	.byte	0x04, 0x11
        /*000e*/ 	.short	(.L_3 - .L_2)
	.align		4
.L_2:
        /*0010*/ 	.word	index@(_Z9addMatrixPfS_S_i)
        /*0014*/ 	.word	0x00000000


	//----- nvinfo : EIATTR_MIN_STACK_SIZE
	.align		4
.L_3:
        /*0018*/ 	.byte	0x04, 0x12
        /*001a*/ 	.short	(.L_5 - .L_4)
	.align		4
.L_4:
        /*001c*/ 	.word	index@(_Z9addMatrixPfS_S_i)
        /*0020*/ 	.word	0x00000000
.L_5:


//--------------------- .nv.compat                --------------------------
	.section	.nv.compat,"",@"SHT_CUDA_COMPAT_INFO"
	.align	4
        /*0000*/ 	.byte	0x02, 0x09, 0x00, 0x00, 0x02, 0x02, 0x01, 0x00, 0x02, 0x05, 0x05, 0x00, 0x03, 0x07, 0x01, 0x01
        /*0010*/ 	.byte	0x02, 0x03, 0x00, 0x00, 0x02, 0x06, 0x01, 0x00, 0x04, 0x0b, 0x08, 0x00, 0x09, 0x00, 0x00, 0x00
        /*0020*/ 	.byte	0x00, 0x00, 0x00, 0x00


//--------------------- .nv.info._Z9addMatrixPfS_S_i --------------------------
	.section	.nv.info._Z9addMatrixPfS_S_i,"",@"SHT_CUDA_INFO"
	.sectionflags	@""
	.align	4


	//----- nvinfo : EIATTR_CUDA_API_VERSION
	.align		4
        /*0000*/ 	.byte	0x04, 0x37
        /*0002*/ 	.short	(.L_7 - .L_6)
.L_6:
        /*0004*/ 	.word	0x00000082


	//----- nvinfo : EIATTR_KPARAM_INFO
	.align		4
.L_7:
        /*0008*/ 	.byte	0x04, 0x17
        /*000a*/ 	.short	(.L_9 - .L_8)
.L_8:
        /*000c*/ 	.word	0x00000000
        /*0010*/ 	.short	0x0003
        /*0012*/ 	.short	0x0018
        /*0014*/ 	.byte	0x00, 0xf0, 0x11, 0x00


	//----- nvinfo : EIATTR_KPARAM_INFO
	.align		4
.L_9:
        /*0018*/ 	.byte	0x04, 0x17
        /*001a*/ 	.short	(.L_11 - .L_10)
.L_10:
        /*001c*/ 	.word	0x00000000
        /*0020*/ 	.short	0x0002
        /*0022*/ 	.short	0x0010
        /*0024*/ 	.byte	0x00, 0xf5, 0x21, 0x00


	//----- nvinfo : EIATTR_KPARAM_INFO
	.align		4
.L_11:
        /*0028*/ 	.byte	0x04, 0x17
        /*002a*/ 	.short	(.L_13 - .L_12)
.L_12:
        /*002c*/ 	.word	0x00000000
        /*0030*/ 	.short	0x0001
        /*0032*/ 	.short	0x0008
        /*0034*/ 	.byte	0x00, 0xf5, 0x21, 0x00


	//----- nvinfo : EIATTR_KPARAM_INFO
	.align		4
.L_13:
        /*0038*/ 	.byte	0x04, 0x17
        /*003a*/ 	.short	(.L_15 - .L_14)
.L_14:
        /*003c*/ 	.word	0x00000000
        /*0040*/ 	.short	0x0000
        /*0042*/ 	.short	0x0000
        /*0044*/ 	.byte	0x00, 0xf5, 0x21, 0x00


	//----- nvinfo : EIATTR_SPARSE_MMA_MASK
	.align		4
.L_15:
        /*0048*/ 	.byte	0x03, 0x50
        /*004a*/ 	.short	0x0000


	//----- nvinfo : EIATTR_MAXREG_COUNT
	.align		4
        /*004c*/ 	.byte	0x03, 0x1b
        /*004e*/ 	.short	0x00ff


	//----- nvinfo : EIATTR_MERCURY_ISA_VERSION
	.align		4
        /*0050*/ 	.byte	0x03, 0x5f
        /*0052*/ 	.short	0x0101


	//----- nvinfo : EIATTR_VRC_CTA_INIT_COUNT
	.align		4
        /*0054*/ 	.byte	0x02, 0x4a
	.zero		1
	.zero		1


	//----- nvinfo : EIATTR_EXIT_INSTR_OFFSETS
	.align		4
        /*0058*/ 	.byte	0x04, 0x1c
        /*005a*/ 	.short	(.L_17 - .L_16)


	//   ....[0]....
.L_16:
        /*005c*/ 	.word	0x000000d0


	//   ....[1]....
        /*0060*/ 	.word	0x00000190


	//----- nvinfo : EIATTR_CBANK_PARAM_SIZE
	.align		4
.L_17:
        /*0064*/ 	.byte	0x03, 0x19
        /*0066*/ 	.short	0x001c


	//----- nvinfo : EIATTR_PARAM_CBANK
	.align		4
        /*0068*/ 	.byte	0x04, 0x0a
        /*006a*/ 	.short	(.L_19 - .L_18)
	.align		4
.L_18:
        /*006c*/ 	.word	index@(.nv.constant0._Z9addMatrixPfS_S_i)
        /*0070*/ 	.short	0x0380
        /*0072*/ 	.short	0x001c


	//----- nvinfo : EIATTR_SW_WAR
	.align		4
.L_19:
        /*0074*/ 	.byte	0x04, 0x36
        /*0076*/ 	.short	(.L_21 - .L_20)
.L_20:
        /*0078*/ 	.word	0x00000008
.L_21:


//--------------------- .nv.callgraph             --------------------------
	.section	.nv.callgraph,"",@"SHT_CUDA_CALLGRAPH"
	.align	4
	.sectionentsize	8
	.align		4
        /*0000*/ 	.word	0x00000000
	.align		4
        /*0004*/ 	.word	0xffffffff
	.align		4
        /*0008*/ 	.word	0x00000000
	.align		4
        /*000c*/ 	.word	0xfffffffe
	.align		4
        /*0010*/ 	.word	0x00000000
	.align		4
        /*0014*/ 	.word	0xfffffffd
	.align		4
        /*0018*/ 	.word	0x00000000
	.align		4
        /*001c*/ 	.word	0xfffffffc


//--------------------- .text._Z9addMatrixPfS_S_i --------------------------
	.section	.text._Z9addMatrixPfS_S_i,"ax",@progbits
	.align	128
        .global         _Z9addMatrixPfS_S_i
        .type           _Z9addMatrixPfS_S_i,@function
        .size           _Z9addMatrixPfS_S_i,(.L_x_1 - _Z9addMatrixPfS_S_i)
        .other          _Z9addMatrixPfS_S_i,@"STO_CUDA_ENTRY STV_DEFAULT"
_Z9addMatrixPfS_S_i:
.text._Z9addMatrixPfS_S_i:
[----:B------:R-:W-:Y:S01]  /*0000*/  LDC R1, c[0x0][0x37c] ;  /* 0x0000df00ff017b82 */ /* 0x000fe20000000800 */
[----:B------:R-:W0:Y:S07]  /*0010*/  S2R R3, SR_TID.X ;  /* 0x0000000000037919 */ /* 0x000e2e0000002100 */
[----:B------:R-:W0:Y:S01]  /*0020*/  S2UR UR4, SR_CTAID.X ;  /* 0x00000000000479c3 */ /* 0x000e220000002500 */
[----:B------:R-:W1:Y:S01]  /*0030*/  LDCU UR6, c[0x0][0x398] ;  /* 0x00007300ff0677ac */ /* 0x000e620008000800 */
[----:B------:R-:W2:Y:S06]  /*0040*/  S2R R5, SR_TID.Y ;  /* 0x0000000000057919 */ /* 0x000eac0000002200 */
[----:B------:R-:W0:Y:S08]  /*0050*/  LDC R0, c[0x0][0x360] ;  /* 0x0000d800ff007b82 */ /* 0x000e300000000800 */
[----:B------:R-:W2:Y:S08]  /*0060*/  S2UR UR5, SR_CTAID.Y ;  /* 0x00000000000579c3 */ /* 0x000eb00000002600 */
[----:B------:R-:W2:Y:S01]  /*0070*/  LDC R2, c[0x0][0x364] ;  /* 0x0000d900ff027b82 */ /* 0x000ea20000000800 */
[----:B0-----:R-:W-:-:S02]  /*0080*/  IMAD R0, R0, UR4, R3 ;  /* 0x0000000400007c24 */ /* 0x001fc4000f8e0203 */
[----:B--2---:R-:W-:-:S04]  /*0090*/  IMAD R3, R2, UR5, R5 ;  /* 0x0000000502037c24 */ /* 0x004fc8000f8e0205 */
[----:B-1----:R-:W-:Y:S01]  /*00a0*/  IMAD R9, R3, UR6, R0 ;  /* 0x0000000603097c24 */ /* 0x002fe2000f8e0200 */
[----:B------:R-:W-:-:S04]  /*00b0*/  VIMNMX R2, PT, PT, R0, R3, !PT ;  /* 0x0000000300027248 */ /* 0x000fc80007fe0100 */
[----:B------:R-:W-:-:S13]  /*00c0*/  ISETP.GE.AND P0, PT, R2, UR6, PT ;  /* 0x0000000602007c0c */ /* 0x000fda000bf06270 */
[----:B------:R-:W-:Y:S05]  /*00d0*/  @P0 EXIT ;  /* 0x000000000000094d */ /* 0x000fea0003800000 */
[----:B------:R-:W0:Y:S01]  /*00e0*/  LDC.64 R2, c[0x0][0x380] ;  /* 0x0000e000ff027b82 */ /* 0x000e220000000a00 */
[----:B------:R-:W1:Y:S07]  /*00f0*/  LDCU.64 UR4, c[0x0][0x358] ;  /* 0x00006b00ff0477ac */ /* 0x000e6e0008000a00 */
[----:B------:R-:W2:Y:S08]  /*0100*/  LDC.64 R4, c[0x0][0x388] ;  /* 0x0000e200ff047b82 */ /* 0x000eb00000000a00 */
[----:B------:R-:W3:Y:S01]  /*0110*/  LDC.64 R6, c[0x0][0x390] ;  /* 0x0000e400ff067b82 */ /* 0x000ee20000000a00 */
[----:B0-----:R-:W-:-:S06]  /*0120*/  IMAD.WIDE R2, R9, 0x4, R2 ;  /* 0x0000000409027825 */ /* 0x001fcc00078e0202 */
[----:B-1----:R-:W4:Y:S01]  /*0130*/  LDG.E R2, desc[UR4][R2.64] ;  /* 0x0000000402027981 */ /* 0x002f22000c1e1900 */
[----:B--2---:R-:W-:-:S06]  /*0140*/  IMAD.WIDE R4, R9, 0x4, R4 ;  /* 0x0000000409047825 */ /* 0x004fcc00078e0204 */
[----:B------:R-:W4:Y:S01]  /*0150*/  LDG.E R5, desc[UR4][R4.64] ;  /* 0x0000000404057981 */ /* 0x000f22000c1e1900 */
[----:B---3--:R-:W-:-:S04]  /*0160*/  IMAD.WIDE R6, R9, 0x4, R6 ;  /* 0x0000000409067825 */ /* 0x008fc800078e0206 */
[----:B----4-:R-:W-:-:S05]  /*0170*/  FADD R9, R2, R5 ;  /* 0x0000000502097221 */ /* 0x010fca0000000000 */
[----:B------:R-:W-:Y:S01]  /*0180*/  STG.E desc[UR4][R6.64], R9 ;  /* 0x0000000906007986 */ /* 0x000fe2000c101904 */
[----:B------:R-:W-:Y:S05]  /*0190*/  EXIT ;  /* 0x000000000000794d */ /* 0x000fea0003800000 */
.L_x_0:
[----:B------:R-:W-:-:S00]  /*01a0*/  BRA `(.L_x_0) ;  /* 0xfffffffc00fc7947 */ /* 0x000fc0000383ffff */
[----:B------:R-:W-:-:S00]  /*01b0*/  NOP ;  /* 0x0000000000007918 */ /* 0x000fc00000000000 */
        /* <DEDUP_REMOVED lines=12> */
.L_x_1:


//--------------------- .nv.shared.reserved.0     --------------------------
	.section	.nv.shared.reserved.0,"aw",@nobits
	.weak		__nv_reservedSMEM_offset_0_alias
	.size		__nv_reservedSMEM_offset_0_alias, 0, 64
	.other		__nv_reservedSMEM_offset_0_alias,@"STO_CUDA_RESERVED_SHARED STV_DEFAULT"
__nv_reservedSMEM_offset_0_alias:
	.zero		0
	.zero		64


//--------------------- .nv.constant0._Z9addMatrixPfS_S_i --------------------------
	.section	.nv.constant0._Z9addMatrixPfS_S_i,"a",@progbits
	.sectionflags	@""
	.align	4
.nv.constant0._Z9addMatrixPfS_S_i:
	.zero		924


//--------------------- SYMBOLS --------------------------

	.type		.nv.reservedSmem.offset0,@object
	.size		.nv.reservedSmem.offset0,0x4
